	.headerflags	@"EF_CUDA_TEXMODE_UNIFIED EF_CUDA_64BIT_ADDRESS EF_CUDA_ACCELERATORS EF_CUDA_SM90 EF_CUDA_VIRTUAL_SM(EF_CUDA_SM90)"
	.elftype	@"ET_EXEC"


//--------------------- .nv.info                  --------------------------
	.section	.nv.info,"",@"SHT_CUDA_INFO"
	.align	4


	//----- nvinfo : EIATTR_REGCOUNT
	.align		4
        /*0000*/ 	.byte	0x04, 0x2f
        /*0002*/ 	.short	(.L_3 - .L_2)
	.align		4
.L_2:
        /*0004*/ 	.word	index@(triton_poi_fused__native_batch_norm_legit_no_training_relu_1)
        /*0008*/ 	.word	0x00000016


	//----- nvinfo : EIATTR_MIN_STACK_SIZE
	.align		4
.L_3:
        /*000c*/ 	.byte	0x04, 0x12
        /*000e*/ 	.short	(.L_5 - .L_4)
	.align		4
.L_4:
        /*0010*/ 	.word	index@(triton_poi_fused__native_batch_norm_legit_no_training_relu_1)
        /*0014*/ 	.word	0x00000000


	//----- nvinfo : EIATTR_FRAME_SIZE
	.align		4
.L_5:
        /*0018*/ 	.byte	0x04, 0x11
        /*001a*/ 	.short	(.L_7 - .L_6)
	.align		4
.L_6:
        /*001c*/ 	.word	index@(triton_poi_fused__native_batch_norm_legit_no_training_relu_1)
        /*0020*/ 	.word	0x00000000


	//----- nvinfo : EIATTR_MIN_STACK_SIZE
	.align		4
.L_7:
        /*0024*/ 	.byte	0x04, 0x12
        /*0026*/ 	.short	(.L_9 - .L_8)
	.align		4
.L_8:
        /*0028*/ 	.word	index@(triton_poi_fused__native_batch_norm_legit_no_training_relu_1)
        /*002c*/ 	.word	0x00000000
.L_9:


//--------------------- .nv.info.triton_poi_fused__native_batch_norm_legit_no_training_relu_1 --------------------------
	.section	.nv.info.triton_poi_fused__native_batch_norm_legit_no_training_relu_1,"",@"SHT_CUDA_INFO"
	.sectionflags	@""
	.align	4


	//----- nvinfo : EIATTR_CUDA_API_VERSION
	.align		4
        /*0000*/ 	.byte	0x04, 0x37
        /*0002*/ 	.short	(.L_11 - .L_10)
.L_10:
        /*0004*/ 	.word	0x0000007c


	//----- nvinfo : EIATTR_KPARAM_INFO
	.align		4
.L_11:
        /*0008*/ 	.byte	0x04, 0x17
        /*000a*/ 	.short	(.L_13 - .L_12)
.L_12:
        /*000c*/ 	.word	0x00000000
        /*0010*/ 	.short	0x0006
        /*0012*/ 	.short	0x0030
        /*0014*/ 	.byte	0x00, 0xf0, 0x11, 0x00


	//----- nvinfo : EIATTR_KPARAM_INFO
	.align		4
.L_13:
        /*0018*/ 	.byte	0x04, 0x17
        /*001a*/ 	.short	(.L_15 - .L_14)
.L_14:
        /*001c*/ 	.word	0x00000000
        /*0020*/ 	.short	0x0005
        /*0022*/ 	.short	0x0028
        /*0024*/ 	.byte	0x00, 0xf4, 0x21, 0x00


	//----- nvinfo : EIATTR_KPARAM_INFO
	.align		4
.L_15:
        /*0028*/ 	.byte	0x04, 0x17
        /*002a*/ 	.short	(.L_17 - .L_16)
.L_16:
        /*002c*/ 	.word	0x00000000
        /*0030*/ 	.short	0x0004
        /*0032*/ 	.short	0x0020
        /*0034*/ 	.byte	0x00, 0xf4, 0x21, 0x00


	//----- nvinfo : EIATTR_KPARAM_INFO
	.align		4
.L_17:
        /*0038*/ 	.byte	0x04, 0x17
        /*003a*/ 	.short	(.L_19 - .L_18)
.L_18:
        /*003c*/ 	.word	0x00000000
        /*0040*/ 	.short	0x0003
        /*0042*/ 	.short	0x0018
        /*0044*/ 	.byte	0x00, 0xf4, 0x21, 0x00


	//----- nvinfo : EIATTR_KPARAM_INFO
	.align		4
.L_19:
        /*0048*/ 	.byte	0x04, 0x17
        /*004a*/ 	.short	(.L_21 - .L_20)
.L_20:
        /*004c*/ 	.word	0x00000000
        /*0050*/ 	.short	0x0002
        /*0052*/ 	.short	0x0010
        /*0054*/ 	.byte	0x00, 0xf4, 0x21, 0x00


	//----- nvinfo : EIATTR_KPARAM_INFO
	.align		4
.L_21:
        /*0058*/ 	.byte	0x04, 0x17
        /*005a*/ 	.short	(.L_23 - .L_22)
.L_22:
        /*005c*/ 	.word	0x00000000
        /*0060*/ 	.short	0x0001
        /*0062*/ 	.short	0x0008
        /*0064*/ 	.byte	0x00, 0xf4, 0x21, 0x00


	//----- nvinfo : EIATTR_KPARAM_INFO
	.align		4
.L_23:
        /*0068*/ 	.byte	0x04, 0x17
        /*006a*/ 	.short	(.L_25 - .L_24)
.L_24:
        /*006c*/ 	.word	0x00000000
        /*0070*/ 	.short	0x0000
        /*0072*/ 	.short	0x0000
        /*0074*/ 	.byte	0x00, 0xf4, 0x21, 0x00


	//----- nvinfo : EIATTR_SPARSE_MMA_MASK
	.align		4
.L_25:
        /*0078*/ 	.byte	0x03, 0x50
        /*007a*/ 	.short	0x0000


	//----- nvinfo : EIATTR_MAXREG_COUNT
	.align		4
        /*007c*/ 	.byte	0x03, 0x1b
        /*007e*/ 	.short	0x00ff


	//----- nvinfo : EIATTR_EXIT_INSTR_OFFSETS
	.align		4
        /*0080*/ 	.byte	0x04, 0x1c
        /*0082*/ 	.short	(.L_27 - .L_26)


	//   ....[0]....
.L_26:
        /*0084*/ 	.word	0x00000480


	//   ....[1]....
        /*0088*/ 	.word	0x000004a0


	//----- nvinfo : EIATTR_REQNTID
	.align		4
.L_27:
        /*008c*/ 	.byte	0x04, 0x10
        /*008e*/ 	.short	(.L_29 - .L_28)
.L_28:
        /*0090*/ 	.word	0x00000080
        /*0094*/ 	.word	0x00000001
        /*0098*/ 	.word	0x00000001


	//----- nvinfo : EIATTR_CBANK_PARAM_SIZE
	.align		4
.L_29:
        /*009c*/ 	.byte	0x03, 0x19
        /*009e*/ 	.short	0x0034


	//----- nvinfo : EIATTR_PARAM_CBANK
	.align		4
        /*00a0*/ 	.byte	0x04, 0x0a
        /*00a2*/ 	.short	(.L_31 - .L_30)
	.align		4
.L_30:
        /*00a4*/ 	.word	index@(.nv.constant0.triton_poi_fused__native_batch_norm_legit_no_training_relu_1)
        /*00a8*/ 	.short	0x0210
        /*00aa*/ 	.short	0x0034


	//----- nvinfo : EIATTR_SW_WAR
	.align		4
.L_31:
        /*00ac*/ 	.byte	0x04, 0x36
        /*00ae*/ 	.short	(.L_33 - .L_32)
.L_32:
        /*00b0*/ 	.word	0x00000008
.L_33:


//--------------------- .nv.callgraph             --------------------------
	.section	.nv.callgraph,"",@"SHT_CUDA_CALLGRAPH"
	.align	4
	.sectionentsize	8
	.align		4
        /*0000*/ 	.word	0x00000000
	.align		4
        /*0004*/ 	.word	0xffffffff
	.align		4
        /*0008*/ 	.word	0x00000000
	.align		4
        /*000c*/ 	.word	0xfffffffe
	.align		4
        /*0010*/ 	.word	0x00000000
	.align		4
        /*0014*/ 	.word	0xfffffffd
	.align		4
        /*0018*/ 	.word	0x00000000
	.align		4
        /*001c*/ 	.word	0xfffffffc


//--------------------- .nv.constant4             --------------------------
	.section	.nv.constant4,"a",@progbits
	.align	8
	.align		8
.nv.constant4:
        /*0000*/ 	.dword	_$_str
	.align		8
        /*0008*/ 	.dword	_$_str_$_2


//--------------------- .text.triton_poi_fused__native_batch_norm_legit_no_training_relu_1 --------------------------
	.section	.text.triton_poi_fused__native_batch_norm_legit_no_training_relu_1,"ax",@progbits
	.align	128
        .global         triton_poi_fused__native_batch_norm_legit_no_training_relu_1
        .type           triton_poi_fused__native_batch_norm_legit_no_training_relu_1,@function
        .size           triton_poi_fused__native_batch_norm_legit_no_training_relu_1,(.L_x_1 - triton_poi_fused__native_batch_norm_legit_no_training_relu_1)
        .other          triton_poi_fused__native_batch_norm_legit_no_training_relu_1,@"STO_CUDA_ENTRY STV_DEFAULT"
triton_poi_fused__native_batch_norm_legit_no_training_relu_1:
.text.triton_poi_fused__native_batch_norm_legit_no_training_relu_1:
[----:B------:R-:W0:Y:S01]  /*0000*/  LDC R1, c[0x0][0x28] ;  /* 0x00000a00ff017b82 */ /* 0x000e220000000800 */
[----:B------:R-:W1:Y:S07]  /*0010*/  S2R R0, SR_TID.X ;  /* 0x0000000000007919 */ /* 0x000e6e0000002100 */
[----:B------:R-:W2:Y:S01]  /*0020*/  LDC.64 R8, c[0x0][0x220] ;  /* 0x00008800ff087b82 */ /* 0x000ea20000000a00 */
[----:B------:R-:W-:Y:S01]  /*0030*/  ULDC.64 UR4, c[0x0][0x208] ;  /* 0x0000820000047ab9 */ /* 0x000fe20000000a00 */
[----:B------:R-:W3:Y:S06]  /*0040*/  S2R R5, SR_CTAID.X ;  /* 0x0000000000057919 */ /* 0x000eec0000002500 */
[----:B------:R-:W4:Y:S08]  /*0050*/  LDC.64 R14, c[0x0][0x218] ;  /* 0x00008600ff0e7b82 */ /* 0x000f300000000a00 */
[----:B------:R-:W5:Y:S08]  /*0060*/  LDC.64 R12, c[0x0][0x210] ;  /* 0x00008400ff0c7b82 */ /* 0x000f700000000a00 */
[----:B------:R-:W4:Y:S01]  /*0070*/  LDC.64 R16, c[0x0][0x228] ;  /* 0x00008a00ff107b82 */ /* 0x000f220000000a00 */
[----:B-1----:R-:W-:-:S07]  /*0080*/  IMAD.SHL.U32 R0, R0, 0x2, RZ ;  /* 0x0000000200007824 */ /* 0x002fce00078e00ff */
[----:B------:R-:W1:Y:S01]  /*0090*/  LDC.64 R18, c[0x0][0x230] ;  /* 0x00008c00ff127b82 */ /* 0x000e620000000a00 */
[----:B---3--:R-:W-:Y:S02]  /*00a0*/  SHF.R.S32.HI R3, RZ, 0x17, R5 ;  /* 0x00000017ff037819 */ /* 0x008fe40000011405 */
[----:B------:R-:W-:Y:S02]  /*00b0*/  LOP3.LUT R0, R0, 0xfe, RZ, 0xc0, !PT ;  /* 0x000000fe00007812 */ /* 0x000fe400078ec0ff */
[----:B------:R-:W-:-:S03]  /*00c0*/  SGXT R3, R3, 0x1 ;  /* 0x000000010303781a */ /* 0x000fc60000000200 */
[----:B------:R-:W-:Y:S01]  /*00d0*/  IMAD R0, R5, 0x100, R0 ;  /* 0x0000010005007824 */ /* 0x000fe200078e0200 */
[----:B------:R-:W-:-:S04]  /*00e0*/  CS2R R4, SRZ ;  /* 0x0000000000047805 */ /* 0x000fc8000001ff00 */
[----:B------:R-:W-:Y:S02]  /*00f0*/  LEA.HI R3, R3, R0, RZ, 0x4 ;  /* 0x0000000003037211 */ /* 0x000fe400078f20ff */
[----:B------:R-:W-:Y:S02]  /*0100*/  ISETP.GE.AND P0, PT, R0, 0x800, PT ;  /* 0x000008000000780c */ /* 0x000fe40003f06270 */
[----:B------:R-:W-:-:S04]  /*0110*/  SHF.R.S32.HI R3, RZ, 0x4, R3 ;  /* 0x00000004ff037819 */ /* 0x000fc80000011403 */
[----:B------:R-:W-:-:S04]  /*0120*/  LEA.HI R2, R3, R3, RZ, 0x5 ;  /* 0x0000000303027211 */ /* 0x000fc800078f28ff */
[----:B------:R-:W-:-:S04]  /*0130*/  LOP3.LUT R2, R2, 0xffffffe0, RZ, 0xc0, !PT ;  /* 0xffffffe002027812 */ /* 0x000fc800078ec0ff */
[----:B------:R-:W-:-:S05]  /*0140*/  IADD3 R11, R3, -R2, RZ ;  /* 0x80000002030b7210 */ /* 0x000fca0007ffe0ff */
[----:B--2---:R-:W-:-:S05]  /*0150*/  IMAD.WIDE R8, R11, 0x4, R8 ;  /* 0x000000040b087825 */ /* 0x004fca00078e0208 */
[----:B------:R-:W2:Y:S04]  /*0160*/  @!P0 LDG.E.EL R4, desc[UR4][R8.64] ;  /* 0x0000000408048981 */ /* 0x000ea8000c2e1900 */
[----:B------:R3:W2:Y:S01]  /*0170*/  @!P0 LDG.E.EL R5, desc[UR4][R8.64] ;  /* 0x0000000408058981 */ /* 0x0006a2000c2e1900 */
[----:B------:R-:W-:Y:S02]  /*0180*/  CS2R R6, SRZ ;  /* 0x0000000000067805 */ /* 0x000fe4000001ff00 */
[----:B------:R-:W-:Y:S01]  /*0190*/  CS2R R2, SRZ ;  /* 0x0000000000027805 */ /* 0x000fe2000001ff00 */
[----:B----4-:R-:W-:-:S04]  /*01a0*/  IMAD.WIDE R14, R11, 0x4, R14 ;  /* 0x000000040b0e7825 */ /* 0x010fc800078e020e */
[----:B-----5:R-:W-:Y:S01]  /*01b0*/  IMAD.WIDE R12, R0, 0x4, R12 ;  /* 0x00000004000c7825 */ /* 0x020fe200078e020c */
[----:B------:R-:W4:Y:S01]  /*01c0*/  @!P0 LDG.E.EL R7, desc[UR4][R14.64] ;  /* 0x000000040e078981 */ /* 0x000f22000c2e1900 */
[----:B---3--:R-:W-:Y:S02]  /*01d0*/  CS2R R8, SRZ ;  /* 0x0000000000087805 */ /* 0x008fe4000001ff00 */
[C---:B0-----:R-:W-:Y:S01]  /*01e0*/  IMAD.WIDE R16, R11.reuse, 0x4, R16 ;  /* 0x000000040b107825 */ /* 0x041fe200078e0210 */
[----:B------:R0:W3:Y:S03]  /*01f0*/  @!P0 LDG.E.EL R6, desc[UR4][R14.64] ;  /* 0x000000040e068981 */ /* 0x0000e6000c2e1900 */
[----:B-1----:R-:W-:Y:S01]  /*0200*/  IMAD.WIDE R18, R11, 0x4, R18 ;  /* 0x000000040b127825 */ /* 0x002fe200078e0212 */
[----:B------:R1:W4:Y:S01]  /*0210*/  @!P0 LDG.E.64 R2, desc[UR4][R12.64] ;  /* 0x000000040c028981 */ /* 0x000322000c1e1b00 */
[----:B------:R-:W-:-:S03]  /*0220*/  CS2R R10, SRZ ;  /* 0x00000000000a7805 */ /* 0x000fc6000001ff00 */
[----:B------:R-:W5:Y:S04]  /*0230*/  @!P0 LDG.E.EL R9, desc[UR4][R18.64] ;  /* 0x0000000412098981 */ /* 0x000f68000c2e1900 */
[----:B------:R-:W5:Y:S04]  /*0240*/  @!P0 LDG.E.EL R10, desc[UR4][R16.64] ;  /* 0x00000004100a8981 */ /* 0x000f68000c2e1900 */
[----:B------:R-:W3:Y:S04]  /*0250*/  @!P0 LDG.E.EL R11, desc[UR4][R16.64] ;  /* 0x00000004100b8981 */ /* 0x000ee8000c2e1900 */
[----:B------:R-:W3:Y:S01]  /*0260*/  @!P0 LDG.E.EL R8, desc[UR4][R18.64] ;  /* 0x0000000412088981 */ /* 0x000ee2000c2e1900 */
[----:B0-----:R-:W-:Y:S01]  /*0270*/  HFMA2.MMA R14, -RZ, RZ, 1.625, 0 ;  /* 0x3e800000ff0e7435 */ /* 0x001fe200000001ff */
[----:B--2---:R-:W-:Y:S01]  /*0280*/  FADD R4, R4, 9.9999997473787516356e-06 ;  /* 0x3727c5ac04047421 */ /* 0x004fe20000000000 */
[----:B------:R-:W-:-:S03]  /*0290*/  FADD R5, R5, 9.9999997473787516356e-06 ;  /* 0x3727c5ac05057421 */ /* 0x000fc60000000000 */
[----:B-1----:R-:W0:Y:S08]  /*02a0*/  MUFU.SQRT R12, R4 ;  /* 0x00000004000c7308 */ /* 0x002e300000002000 */
[----:B------:R1:W2:Y:S01]  /*02b0*/  MUFU.SQRT R13, R5 ;  /* 0x00000005000d7308 */ /* 0x0002a20000002000 */
[C---:B0-----:R-:W-:Y:S02]  /*02c0*/  FSETP.GT.AND P1, PT, R12.reuse, 8.50705917302346158658e+37, PT ;  /* 0x7e8000000c00780b */ /* 0x041fe40003f24000 */
[----:B------:R-:W-:Y:S01]  /*02d0*/  FSETP.GEU.AND P3, PT, R12, 1.175494350822287508e-38, PT ;  /* 0x008000000c00780b */ /* 0x000fe20003f6e000 */
[----:B-1----:R-:W0:Y:S01]  /*02e0*/  LDC.64 R4, c[0x0][0x238] ;  /* 0x00008e00ff047b82 */ /* 0x002e220000000a00 */
[----:B--2---:R-:W-:-:S02]  /*02f0*/  FSETP.GT.AND P2, PT, R13, 8.50705917302346158658e+37, PT ;  /* 0x7e8000000d00780b */ /* 0x004fc40003f44000 */
[----:B------:R-:W-:-:S07]  /*0300*/  FSETP.GEU.AND P4, PT, R13, 1.175494350822287508e-38, PT ;  /* 0x008000000d00780b */ /* 0x000fce0003f8e000 */
[----:B------:R-:W-:-:S04]  /*0310*/  @P1 FMUL R12, R12, 0.25 ;  /* 0x3e8000000c0c1820 */ /* 0x000fc80000400000 */
[----:B------:R-:W-:Y:S01]  /*0320*/  @!P3 FMUL R12, R12, 16777216 ;  /* 0x4b8000000c0cb820 */ /* 0x000fe20000400000 */
[----:B------:R-:W-:-:S04]  /*0330*/  @P2 FMUL R13, R13, 0.25 ;  /* 0x3e8000000d0d2820 */ /* 0x000fc80000400000 */
[----:B------:R-:W-:Y:S01]  /*0340*/  @!P4 FMUL R13, R13, 16777216 ;  /* 0x4b8000000d0dc820 */ /* 0x000fe20000400000 */
[----:B------:R-:W1:Y:S01]  /*0350*/  MUFU.RCP R12, R12 ;  /* 0x0000000c000c7308 */ /* 0x000e620000001000 */
[----:B------:R-:W-:-:S07]  /*0360*/  FSEL R15, R14, 1, P1 ;  /* 0x3f8000000e0f7808 */ /* 0x000fce0000800000 */
[----:B------:R-:W2:Y:S01]  /*0370*/  MUFU.RCP R13, R13 ;  /* 0x0000000d000d7308 */ /* 0x000ea20000001000 */
[----:B------:R-:W-:Y:S01]  /*0380*/  FSEL R14, R14, 1, P2 ;  /* 0x3f8000000e0e7808 */ /* 0x000fe20001000000 */
[----:B------:R-:W-:-:S04]  /*0390*/  @!P3 FMUL R15, R15, 16777216 ;  /* 0x4b8000000f0fb820 */ /* 0x000fc80000400000 */
[----:B------:R-:W-:Y:S01]  /*03a0*/  @!P4 FMUL R14, R14, 16777216 ;  /* 0x4b8000000e0ec820 */ /* 0x000fe20000400000 */
[----:B----4-:R-:W-:Y:S01]  /*03b0*/  FADD R2, -R7, R2 ;  /* 0x0000000207027221 */ /* 0x010fe20000000100 */
[----:B---3--:R-:W-:Y:S01]  /*03c0*/  FADD R3, -R6, R3 ;  /* 0x0000000306037221 */ /* 0x008fe20000000100 */
[----:B-1----:R-:W-:Y:S01]  /*03d0*/  FMUL R15, R12, R15 ;  /* 0x0000000f0c0f7220 */ /* 0x002fe20000400000 */
[----:B--2---:R-:W-:-:S03]  /*03e0*/  FMUL R14, R13, R14 ;  /* 0x0000000e0d0e7220 */ /* 0x004fc60000400000 */
[----:B------:R-:W-:Y:S01]  /*03f0*/  FMUL R2, R2, R15 ;  /* 0x0000000f02027220 */ /* 0x000fe20000400000 */
[----:B------:R-:W-:-:S03]  /*0400*/  FMUL R3, R3, R14 ;  /* 0x0000000e03037220 */ /* 0x000fc60000400000 */
[----:B-----5:R-:W-:Y:S01]  /*0410*/  FFMA R2, R2, R10, R9 ;  /* 0x0000000a02027223 */ /* 0x020fe20000000009 */
[----:B------:R-:W-:-:S04]  /*0420*/  FFMA R3, R3, R11, R8 ;  /* 0x0000000b03037223 */ /* 0x000fc80000000008 */
[----:B------:R-:W-:Y:S02]  /*0430*/  FSETP.GEU.AND P1, PT, R2, RZ, PT ;  /* 0x000000ff0200720b */ /* 0x000fe40003f2e000 */
[C---:B------:R-:W-:Y:S01]  /*0440*/  FSETP.GEU.AND P2, PT, R3.reuse, RZ, PT ;  /* 0x000000ff0300720b */ /* 0x040fe20003f4e000 */
[----:B0-----:R-:W-:Y:S01]  /*0450*/  IMAD.WIDE R4, R0, 0x4, R4 ;  /* 0x0000000400047825 */ /* 0x001fe200078e0204 */
[----:B------:R-:W-:Y:S02]  /*0460*/  FSEL R2, R2, RZ, P1 ;  /* 0x000000ff02027208 */ /* 0x000fe40000800000 */
[----:B------:R-:W-:Y:S01]  /*0470*/  FSEL R3, R3, RZ, P2 ;  /* 0x000000ff03037208 */ /* 0x000fe20001000000 */
[----:B------:R-:W-:Y:S08]  /*0480*/  @P0 EXIT ;  /* 0x000000000000094d */ /* 0x000ff00003800000 */
[----:B------:R-:W-:Y:S01]  /*0490*/  STG.E.64 desc[UR4][R4.64], R2 ;  /* 0x0000000204007986 */ /* 0x000fe2000c101b04 */
[----:B------:R-:W-:Y:S05]  /*04a0*/  EXIT ;  /* 0x000000000000794d */ /* 0x000fea0003800000 */
.L_x_0:
[----:B------:R-:W-:-:S00]  /*04b0*/  BRA `(.L_x_0) ;  /* 0xfffffffc00fc7947 */ /* 0x000fc0000383ffff */
[----:B------:R-:W-:-:S00]  /*04c0*/  NOP ;  /* 0x0000000000007918 */ /* 0x000fc00000000000 */
        /* <DEDUP_REMOVED lines=11> */
.L_x_1:


//--------------------- .nv.global.init           --------------------------
	.section	.nv.global.init,"aw",@progbits
.nv.global.init:
	.type		_$_str,@object
	.size		_$_str,(_$_str_$_2 - _$_str)
_$_str:
        /*0000*/ 	.byte	0x5f, 0x5f, 0x43, 0x55, 0x44, 0x41, 0x5f, 0x46, 0x54, 0x5a, 0x00
	.type		_$_str_$_2,@object
	.size		_$_str_$_2,(.L_1 - _$_str_$_2)
_$_str_$_2:
        /*000b*/ 	.byte	0x5f, 0x5f, 0x43, 0x55, 0x44, 0x41, 0x5f, 0x50, 0x52, 0x45, 0x43, 0x5f, 0x53, 0x51, 0x52, 0x54
        /*001b*/ 	.byte	0x00
.L_1:


//--------------------- .nv.constant0.triton_poi_fused__native_batch_norm_legit_no_training_relu_1 --------------------------
	.section	.nv.constant0.triton_poi_fused__native_batch_norm_legit_no_training_relu_1,"a",@progbits
	.sectionflags	@""
	.align	4
.nv.constant0.triton_poi_fused__native_batch_norm_legit_no_training_relu_1:
	.zero		580
